//
// Generated by NVIDIA NVVM Compiler
//
// Compiler Build ID: CL-36424714
// Cuda compilation tools, release 13.0, V13.0.88
// Based on NVVM 20.0.0
//

.version 9.0
.target sm_100
.address_size 64

	// .globl	_Z3fooPi

.visible .entry _Z3fooPi(
	.param .u64 .ptr .align 1 _Z3fooPi_param_0
)
{
	.reg .b32 	%r<9>;
	.reg .b64 	%rd<7>;

	ld.param.u64 	%rd1, [_Z3fooPi_param_0];
	cvta.to.global.u64 	%rd2, %rd1;
	mov.u32 	%r1, %ctaid.x;
	mov.u32 	%r2, %ntid.x;
	mov.u32 	%r3, %tid.x;
	mad.lo.s32 	%r4, %r1, %r2, %r3;
	add.s32 	%r5, %r4, %r2;
	mul.wide.u32 	%rd3, %r5, 4;
	add.s64 	%rd4, %rd2, %rd3;
	ld.global.u32 	%r6, [%rd4];
	mul.wide.u32 	%rd5, %r4, 4;
	add.s64 	%rd6, %rd2, %rd5;
	ld.global.u32 	%r7, [%rd6];
	add.s32 	%r8, %r7, %r6;
	st.global.u32 	[%rd6], %r8;
	ret;

}


// ===== COMPILED SASS (sm_100) =====

	.target	sm_100

	.elftype	@"ET_EXEC"


//--------------------- .note.nv.tkinfo           --------------------------
	.section	.note.nv.tkinfo,"",@"SHT_NOTE"
	.sectionflags	@"SHF_NOTE_NV_TKINFO"
	.tkinfo
        /*0018*/ 	.word	0x00000002
        /*0030*/ 	.string	""
        /*0030*/ 	.string	"ptxas"
        /*0030*/ 	.string	"Cuda compilation tools, release 13.0, V13.0.88"
        /*0030*/ 	.string	"Build cuda_13.0.r13.0/compiler.36424714_0"
        /*0030*/ 	.string	"-arch sm_100 -m 64 "



//--------------------- .note.nv.cuinfo           --------------------------
	.section	.note.nv.cuinfo,"",@"SHT_NOTE"
	.sectionflags	@"SHF_NOTE_NV_CUINFO"
        /*0018*/ 	.short	0x0002
        /*001a*/ 	.short	0x0064
        /*001c*/ 	.short	0x0082
	.zero		2


//--------------------- .nv.info                  --------------------------
	.section	.nv.info,"",@"SHT_CUDA_INFO"
	.align	4


	//----- nvinfo : EIATTR_REGCOUNT
	.align		4
        /*0000*/ 	.byte	0x04, 0x2f
        /*0002*/ 	.short	(.L_1 - .L_0)
	.align		4
.L_0:
        /*0004*/ 	.word	index@(_Z3fooPi)
        /*0008*/ 	.word	0x0000000a


	//----- nvinfo : EIATTR_FRAME_SIZE
	.align		4
.L_1:
        /*000c*/ 	.byte	0x04, 0x11
        /*000e*/ 	.short	(.L_3 - .L_2)
	.align		4
.L_2:
        /*0010*/ 	.word	index@(_Z3fooPi)
        /*0014*/ 	.word	0x00000000


	//----- nvinfo : EIATTR_MIN_STACK_SIZE
	.align		4
.L_3:
        /*0018*/ 	.byte	0x04, 0x12
        /*001a*/ 	.short	(.L_5 - .L_4)
	.align		4
.L_4:
        /*001c*/ 	.word	index@(_Z3fooPi)
        /*0020*/ 	.word	0x00000000
.L_5:


//--------------------- .nv.compat                --------------------------
	.section	.nv.compat,"",@"SHT_CUDA_COMPAT_INFO"
	.align	4
        /*0000*/ 	.byte	0x02, 0x09, 0x00, 0x00, 0x02, 0x02, 0x01, 0x00, 0x02, 0x05, 0x05, 0x00, 0x03, 0x07, 0x01, 0x01
        /*0010*/ 	.byte	0x02, 0x03, 0x00, 0x00, 0x02, 0x06, 0x01, 0x00, 0x04, 0x0b, 0x08, 0x00, 0x09, 0x00, 0x00, 0x00
        /*0020*/ 	.byte	0x00, 0x00, 0x00, 0x00


//--------------------- .nv.info._Z3fooPi         --------------------------
	.section	.nv.info._Z3fooPi,"",@"SHT_CUDA_INFO"
	.sectionflags	@""
	.align	4


	//----- nvinfo : EIATTR_CUDA_API_VERSION
	.align		4
        /*0000*/ 	.byte	0x04, 0x37
        /*0002*/ 	.short	(.L_7 - .L_6)
.L_6:
        /*0004*/ 	.word	0x00000082


	//----- nvinfo : EIATTR_KPARAM_INFO
	.align		4
.L_7:
        /*0008*/ 	.byte	0x04, 0x17
        /*000a*/ 	.short	(.L_9 - .L_8)
.L_8:
        /*000c*/ 	.word	0x00000000
        /*0010*/ 	.short	0x0000
        /*0012*/ 	.short	0x0000
        /*0014*/ 	.byte	0x00, 0xf5, 0x21, 0x00


	//----- nvinfo : EIATTR_SPARSE_MMA_MASK
	.align		4
.L_9:
        /*0018*/ 	.byte	0x03, 0x50
        /*001a*/ 	.short	0x0000


	//----- nvinfo : EIATTR_MAXREG_COUNT
	.align		4
        /*001c*/ 	.byte	0x03, 0x1b
        /*001e*/ 	.short	0x00ff


	//----- nvinfo : EIATTR_MERCURY_ISA_VERSION
	.align		4
        /*0020*/ 	.byte	0x03, 0x5f
        /*0022*/ 	.short	0x0101


	//----- nvinfo : EIATTR_VRC_CTA_INIT_COUNT
	.align		4
        /*0024*/ 	.byte	0x02, 0x4a
	.zero		1
	.zero		1


	//----- nvinfo : EIATTR_EXIT_INSTR_OFFSETS
	.align		4
        /*0028*/ 	.byte	0x04, 0x1c
        /*002a*/ 	.short	(.L_11 - .L_10)


	//   ....[0]....
.L_10:
        /*002c*/ 	.word	0x000000e0


	//----- nvinfo : EIATTR_CBANK_PARAM_SIZE
	.align		4
.L_11:
        /*0030*/ 	.byte	0x03, 0x19
        /*0032*/ 	.short	0x0008


	//----- nvinfo : EIATTR_PARAM_CBANK
	.align		4
        /*0034*/ 	.byte	0x04, 0x0a
        /*0036*/ 	.short	(.L_13 - .L_12)
	.align		4
.L_12:
        /*0038*/ 	.word	index@(.nv.constant0._Z3fooPi)
        /*003c*/ 	.short	0x0380
        /*003e*/ 	.short	0x0008


	//----- nvinfo : EIATTR_SW_WAR
	.align		4
.L_13:
        /*0040*/ 	.byte	0x04, 0x36
        /*0042*/ 	.short	(.L_15 - .L_14)
.L_14:
        /*0044*/ 	.word	0x00000008
.L_15:


//--------------------- .nv.callgraph             --------------------------
	.section	.nv.callgraph,"",@"SHT_CUDA_CALLGRAPH"
	.align	4
	.sectionentsize	8
	.align		4
        /*0000*/ 	.word	0x00000000
	.align		4
        /*0004*/ 	.word	0xffffffff
	.align		4
        /*0008*/ 	.word	0x00000000
	.align		4
        /*000c*/ 	.word	0xfffffffe
	.align		4
        /*0010*/ 	.word	0x00000000
	.align		4
        /*0014*/ 	.word	0xfffffffd
	.align		4
        /*0018*/ 	.word	0x00000000
	.align		4
        /*001c*/ 	.word	0xfffffffc


//--------------------- .text._Z3fooPi            --------------------------
	.section	.text._Z3fooPi,"ax",@progbits
	.align	128
        .global         _Z3fooPi
        .type           _Z3fooPi,@function
        .size           _Z3fooPi,(.L_x_1 - _Z3fooPi)
        .other          _Z3fooPi,@"STO_CUDA_ENTRY STV_DEFAULT"
_Z3fooPi:
.text._Z3fooPi:
[----:B------:R-:W-:Y:S01]  /*0000*/  LDC R1, c[0x0][0x37c] ;  /* 0x0000df00ff017b82 */ /* 0x000fe20000000800 */
[----:B------:R-:W0:Y:S07]  /*0010*/  S2R R5, SR_TID.X ;  /* 0x0000000000057919 */ /* 0x000e2e0000002100 */
[----:B------:R-:W0:Y:S01]  /*0020*/  S2UR UR6, SR_CTAID.X ;  /* 0x00000000000679c3 */ /* 0x000e220000002500 */
[----:B------:R-:W1:Y:S07]  /*0030*/  LDCU.64 UR4, c[0x0][0x358] ;  /* 0x00006b00ff0477ac */ /* 0x000e6e0008000a00 */
[----:B------:R-:W0:Y:S08]  /*0040*/  LDC R0, c[0x0][0x360] ;  /* 0x0000d800ff007b82 */ /* 0x000e300000000800 */
[----:B------:R-:W2:Y:S01]  /*0050*/  LDC.64 R2, c[0x0][0x380] ;  /* 0x0000e000ff027b82 */ /* 0x000ea20000000a00 */
[----:B0-----:R-:W-:-:S05]  /*0060*/  IMAD R5, R0, UR6, R5 ;  /* 0x0000000600057c24 */ /* 0x001fca000f8e0205 */
[C---:B------:R-:W-:Y:S01]  /*0070*/  IADD3 R7, PT, PT, R5.reuse, R0, RZ ;  /* 0x0000000005077210 */ /* 0x040fe20007ffe0ff */
[----:B--2---:R-:W-:-:S04]  /*0080*/  IMAD.WIDE.U32 R4, R5, 0x4, R2 ;  /* 0x0000000405047825 */ /* 0x004fc800078e0002 */
[----:B------:R-:W-:Y:S02]  /*0090*/  IMAD.WIDE.U32 R2, R7, 0x4, R2 ;  /* 0x0000000407027825 */ /* 0x000fe400078e0002 */
[----:B-1----:R-:W2:Y:S04]  /*00a0*/  LDG.E R7, desc[UR4][R4.64] ;  /* 0x0000000404077981 */ /* 0x002ea8000c1e1900 */
[----:B------:R-:W2:Y:S02]  /*00b0*/  LDG.E R2, desc[UR4][R2.64] ;  /* 0x0000000402027981 */ /* 0x000ea4000c1e1900 */
[----:B--2---:R-:W-:-:S05]  /*00c0*/  IADD3 R7, PT, PT, R2, R7, RZ ;  /* 0x0000000702077210 */ /* 0x004fca0007ffe0ff */
[----:B------:R-:W-:Y:S01]  /*00d0*/  STG.E desc[UR4][R4.64], R7 ;  /* 0x0000000704007986 */ /* 0x000fe2000c101904 */
[----:B------:R-:W-:Y:S05]  /*00e0*/  EXIT ;  /* 0x000000000000794d */ /* 0x000fea0003800000 */
.L_x_0:
[----:B------:R-:W-:-:S00]  /*00f0*/  BRA `(.L_x_0) ;  /* 0xfffffffc00fc7947 */ /* 0x000fc0000383ffff */
[----:B------:R-:W-:-:S00]  /*0100*/  NOP ;  /* 0x0000000000007918 */ /* 0x000fc00000000000 */
[----:B------:R-:W-:-:S00]  /*0110*/  NOP ;  /* 0x0000000000007918 */ /* 0x000fc00000000000 */
[----:B------:R-:W-:-:S00]  /*0120*/  NOP ;  /* 0x0000000000007918 */ /* 0x000fc00000000000 */
[----:B------:R-:W-:-:S00]  /*0130*/  NOP ;  /* 0x0000000000007918 */ /* 0x000fc00000000000 */
[----:B------:R-:W-:-:S00]  /*0140*/  NOP ;  /* 0x0000000000007918 */ /* 0x000fc00000000000 */
[----:B------:R-:W-:-:S00]  /*0150*/  NOP ;  /* 0x0000000000007918 */ /* 0x000fc00000000000 */
[----:B------:R-:W-:-:S00]  /*0160*/  NOP ;  /* 0x0000000000007918 */ /* 0x000fc00000000000 */
[----:B------:R-:W-:-:S00]  /*0170*/  NOP ;  /* 0x0000000000007918 */ /* 0x000fc00000000000 */
.L_x_1:


//--------------------- .nv.shared.reserved.0     --------------------------
	.section	.nv.shared.reserved.0,"aw",@nobits
	.weak		__nv_reservedSMEM_offset_0_alias
	.size		__nv_reservedSMEM_offset_0_alias, 0, 64
	.other		__nv_reservedSMEM_offset_0_alias,@"STO_CUDA_RESERVED_SHARED STV_DEFAULT"
__nv_reservedSMEM_offset_0_alias:
	.zero		0
	.zero		64


//--------------------- .nv.constant0._Z3fooPi    --------------------------
	.section	.nv.constant0._Z3fooPi,"a",@progbits
	.sectionflags	@""
	.align	4
.nv.constant0._Z3fooPi:
	.zero		904


//--------------------- SYMBOLS --------------------------

	.type		.nv.reservedSmem.offset0,@object
	.size		.nv.reservedSmem.offset0,0x4
